//
// Generated by NVIDIA NVVM Compiler
//
// Compiler Build ID: CL-36424714
// Cuda compilation tools, release 13.0, V13.0.88
// Based on NVVM 20.0.0
//

.version 9.0
.target sm_100
.address_size 64

	// .globl	_Z18nn_Bilinear_kernelPfS_S_S_
.global .align 4 .b8 x1[256];
.global .align 4 .b8 x2[256];
.global .align 4 .b8 product[256];
.global .align 4 .b8 weight[256];
.global .align 4 .b8 result[256];

.visible .entry _Z18nn_Bilinear_kernelPfS_S_S_(
	.param .u64 .ptr .align 1 _Z18nn_Bilinear_kernelPfS_S_S__param_0,
	.param .u64 .ptr .align 1 _Z18nn_Bilinear_kernelPfS_S_S__param_1,
	.param .u64 .ptr .align 1 _Z18nn_Bilinear_kernelPfS_S_S__param_2,
	.param .u64 .ptr .align 1 _Z18nn_Bilinear_kernelPfS_S_S__param_3
)
{
	.reg .pred 	%p<4>;
	.reg .b32 	%r<11>;
	.reg .b32 	%f<6>;
	.reg .b64 	%rd<31>;

	ld.param.u64 	%rd1, [_Z18nn_Bilinear_kernelPfS_S_S__param_0];
	ld.param.u64 	%rd2, [_Z18nn_Bilinear_kernelPfS_S_S__param_1];
	ld.param.u64 	%rd3, [_Z18nn_Bilinear_kernelPfS_S_S__param_2];
	ld.param.u64 	%rd4, [_Z18nn_Bilinear_kernelPfS_S_S__param_3];
	mov.u32 	%r3, %tid.y;
	mov.u32 	%r4, %ctaid.y;
	mov.u32 	%r5, %ntid.y;
	mad.lo.s32 	%r1, %r4, %r5, %r3;
	mov.u32 	%r6, %tid.x;
	mov.u32 	%r7, %ctaid.x;
	mov.u32 	%r8, %ntid.x;
	mad.lo.s32 	%r2, %r7, %r8, %r6;
	setp.gt.u32 	%p1, %r1, 7;
	setp.gt.s32 	%p2, %r2, 7;
	or.pred  	%p3, %p1, %p2;
	@%p3 bra 	$L__BB0_2;
	cvta.to.global.u64 	%rd5, %rd4;
	cvta.to.global.u64 	%rd6, %rd1;
	cvta.to.global.u64 	%rd7, %rd2;
	cvta.to.global.u64 	%rd8, %rd3;
	shl.b32 	%r9, %r1, 3;
	add.s32 	%r10, %r9, %r2;
	mul.wide.s32 	%rd9, %r10, 4;
	add.s64 	%rd10, %rd6, %rd9;
	ld.global.f32 	%f1, [%rd10];
	mul.wide.u32 	%rd11, %r1, 32;
	mov.u64 	%rd12, x1;
	add.s64 	%rd13, %rd12, %rd11;
	mul.wide.s32 	%rd14, %r2, 4;
	add.s64 	%rd15, %rd13, %rd14;
	st.global.f32 	[%rd15], %f1;
	add.s64 	%rd16, %rd7, %rd9;
	ld.global.f32 	%f2, [%rd16];
	mov.u64 	%rd17, x2;
	add.s64 	%rd18, %rd17, %rd11;
	add.s64 	%rd19, %rd18, %rd14;
	st.global.f32 	[%rd19], %f2;
	add.s64 	%rd20, %rd8, %rd9;
	ld.global.f32 	%f3, [%rd20];
	mov.u64 	%rd21, weight;
	add.s64 	%rd22, %rd21, %rd11;
	add.s64 	%rd23, %rd22, %rd14;
	st.global.f32 	[%rd23], %f3;
	mul.f32 	%f4, %f1, %f2;
	mov.u64 	%rd24, product;
	add.s64 	%rd25, %rd24, %rd11;
	add.s64 	%rd26, %rd25, %rd14;
	st.global.f32 	[%rd26], %f4;
	mov.u64 	%rd27, result;
	add.s64 	%rd28, %rd27, %rd11;
	add.s64 	%rd29, %rd28, %rd14;
	ld.global.f32 	%f5, [%rd29];
	add.s64 	%rd30, %rd5, %rd9;
	st.global.f32 	[%rd30], %f5;
$L__BB0_2:
	ret;

}


// ===== COMPILED SASS (sm_100) =====

	.target	sm_100

	.elftype	@"ET_EXEC"


//--------------------- .note.nv.tkinfo           --------------------------
	.section	.note.nv.tkinfo,"",@"SHT_NOTE"
	.sectionflags	@"SHF_NOTE_NV_TKINFO"
	.tkinfo
        /*0018*/ 	.word	0x00000002
        /*0030*/ 	.string	""
        /*0030*/ 	.string	"ptxas"
        /*0030*/ 	.string	"Cuda compilation tools, release 13.0, V13.0.88"
        /*0030*/ 	.string	"Build cuda_13.0.r13.0/compiler.36424714_0"
        /*0030*/ 	.string	"-arch sm_100 -m 64 "



//--------------------- .note.nv.cuinfo           --------------------------
	.section	.note.nv.cuinfo,"",@"SHT_NOTE"
	.sectionflags	@"SHF_NOTE_NV_CUINFO"
        /*0018*/ 	.short	0x0002
        /*001a*/ 	.short	0x0064
        /*001c*/ 	.short	0x0082
	.zero		2


//--------------------- .nv.info                  --------------------------
	.section	.nv.info,"",@"SHT_CUDA_INFO"
	.align	4


	//----- nvinfo : EIATTR_REGCOUNT
	.align		4
        /*0000*/ 	.byte	0x04, 0x2f
        /*0002*/ 	.short	(.L_6 - .L_5)
	.align		4
.L_5:
        /*0004*/ 	.word	index@(_Z18nn_Bilinear_kernelPfS_S_S_)
        /*0008*/ 	.word	0x00000018


	//----- nvinfo : EIATTR_FRAME_SIZE
	.align		4
.L_6:
        /*000c*/ 	.byte	0x04, 0x11
        /*000e*/ 	.short	(.L_8 - .L_7)
	.align		4
.L_7:
        /*0010*/ 	.word	index@(_Z18nn_Bilinear_kernelPfS_S_S_)
        /*0014*/ 	.word	0x00000000


	//----- nvinfo : EIATTR_MIN_STACK_SIZE
	.align		4
.L_8:
        /*0018*/ 	.byte	0x04, 0x12
        /*001a*/ 	.short	(.L_10 - .L_9)
	.align		4
.L_9:
        /*001c*/ 	.word	index@(_Z18nn_Bilinear_kernelPfS_S_S_)
        /*0020*/ 	.word	0x00000000
.L_10:


//--------------------- .nv.compat                --------------------------
	.section	.nv.compat,"",@"SHT_CUDA_COMPAT_INFO"
	.align	4
        /*0000*/ 	.byte	0x02, 0x09, 0x00, 0x00, 0x02, 0x02, 0x01, 0x00, 0x02, 0x05, 0x05, 0x00, 0x03, 0x07, 0x01, 0x01
        /*0010*/ 	.byte	0x02, 0x03, 0x00, 0x00, 0x02, 0x06, 0x01, 0x00, 0x04, 0x0b, 0x08, 0x00, 0x09, 0x00, 0x00, 0x00
        /*0020*/ 	.byte	0x00, 0x00, 0x00, 0x00


//--------------------- .nv.info._Z18nn_Bilinear_kernelPfS_S_S_ --------------------------
	.section	.nv.info._Z18nn_Bilinear_kernelPfS_S_S_,"",@"SHT_CUDA_INFO"
	.sectionflags	@""
	.align	4


	//----- nvinfo : EIATTR_CUDA_API_VERSION
	.align		4
        /*0000*/ 	.byte	0x04, 0x37
        /*0002*/ 	.short	(.L_12 - .L_11)
.L_11:
        /*0004*/ 	.word	0x00000082


	//----- nvinfo : EIATTR_KPARAM_INFO
	.align		4
.L_12:
        /*0008*/ 	.byte	0x04, 0x17
        /*000a*/ 	.short	(.L_14 - .L_13)
.L_13:
        /*000c*/ 	.word	0x00000000
        /*0010*/ 	.short	0x0003
        /*0012*/ 	.short	0x0018
        /*0014*/ 	.byte	0x00, 0xf5, 0x21, 0x00


	//----- nvinfo : EIATTR_KPARAM_INFO
	.align		4
.L_14:
        /*0018*/ 	.byte	0x04, 0x17
        /*001a*/ 	.short	(.L_16 - .L_15)
.L_15:
        /*001c*/ 	.word	0x00000000
        /*0020*/ 	.short	0x0002
        /*0022*/ 	.short	0x0010
        /*0024*/ 	.byte	0x00, 0xf5, 0x21, 0x00


	//----- nvinfo : EIATTR_KPARAM_INFO
	.align		4
.L_16:
        /*0028*/ 	.byte	0x04, 0x17
        /*002a*/ 	.short	(.L_18 - .L_17)
.L_17:
        /*002c*/ 	.word	0x00000000
        /*0030*/ 	.short	0x0001
        /*0032*/ 	.short	0x0008
        /*0034*/ 	.byte	0x00, 0xf5, 0x21, 0x00


	//----- nvinfo : EIATTR_KPARAM_INFO
	.align		4
.L_18:
        /*0038*/ 	.byte	0x04, 0x17
        /*003a*/ 	.short	(.L_20 - .L_19)
.L_19:
        /*003c*/ 	.word	0x00000000
        /*0040*/ 	.short	0x0000
        /*0042*/ 	.short	0x0000
        /*0044*/ 	.byte	0x00, 0xf5, 0x21, 0x00


	//----- nvinfo : EIATTR_SPARSE_MMA_MASK
	.align		4
.L_20:
        /*0048*/ 	.byte	0x03, 0x50
        /*004a*/ 	.short	0x0000


	//----- nvinfo : EIATTR_MAXREG_COUNT
	.align		4
        /*004c*/ 	.byte	0x03, 0x1b
        /*004e*/ 	.short	0x00ff


	//----- nvinfo : EIATTR_MERCURY_ISA_VERSION
	.align		4
        /*0050*/ 	.byte	0x03, 0x5f
        /*0052*/ 	.short	0x0101


	//----- nvinfo : EIATTR_VRC_CTA_INIT_COUNT
	.align		4
        /*0054*/ 	.byte	0x02, 0x4a
	.zero		1
	.zero		1


	//----- nvinfo : EIATTR_EXIT_INSTR_OFFSETS
	.align		4
        /*0058*/ 	.byte	0x04, 0x1c
        /*005a*/ 	.short	(.L_22 - .L_21)


	//   ....[0]....
.L_21:
        /*005c*/ 	.word	0x000000b0


	//   ....[1]....
        /*0060*/ 	.word	0x000002f0


	//----- nvinfo : EIATTR_CBANK_PARAM_SIZE
	.align		4
.L_22:
        /*0064*/ 	.byte	0x03, 0x19
        /*0066*/ 	.short	0x0020


	//----- nvinfo : EIATTR_PARAM_CBANK
	.align		4
        /*0068*/ 	.byte	0x04, 0x0a
        /*006a*/ 	.short	(.L_24 - .L_23)
	.align		4
.L_23:
        /*006c*/ 	.word	index@(.nv.constant0._Z18nn_Bilinear_kernelPfS_S_S_)
        /*0070*/ 	.short	0x0380
        /*0072*/ 	.short	0x0020


	//----- nvinfo : EIATTR_SW_WAR
	.align		4
.L_24:
        /*0074*/ 	.byte	0x04, 0x36
        /*0076*/ 	.short	(.L_26 - .L_25)
.L_25:
        /*0078*/ 	.word	0x00000008
.L_26:


//--------------------- .nv.callgraph             --------------------------
	.section	.nv.callgraph,"",@"SHT_CUDA_CALLGRAPH"
	.align	4
	.sectionentsize	8
	.align		4
        /*0000*/ 	.word	0x00000000
	.align		4
        /*0004*/ 	.word	0xffffffff
	.align		4
        /*0008*/ 	.word	0x00000000
	.align		4
        /*000c*/ 	.word	0xfffffffe
	.align		4
        /*0010*/ 	.word	0x00000000
	.align		4
        /*0014*/ 	.word	0xfffffffd
	.align		4
        /*0018*/ 	.word	0x00000000
	.align		4
        /*001c*/ 	.word	0xfffffffc


//--------------------- .nv.constant4             --------------------------
	.section	.nv.constant4,"a",@progbits
	.align	8
	.align		8
.nv.constant4:
        /*0000*/ 	.dword	x1
	.align		8
        /*0008*/ 	.dword	x2
	.align		8
        /*0010*/ 	.dword	product
	.align		8
        /*0018*/ 	.dword	weight
	.align		8
        /*0020*/ 	.dword	result


//--------------------- .text._Z18nn_Bilinear_kernelPfS_S_S_ --------------------------
	.section	.text._Z18nn_Bilinear_kernelPfS_S_S_,"ax",@progbits
	.align	128
        .global         _Z18nn_Bilinear_kernelPfS_S_S_
        .type           _Z18nn_Bilinear_kernelPfS_S_S_,@function
        .size           _Z18nn_Bilinear_kernelPfS_S_S_,(.L_x_1 - _Z18nn_Bilinear_kernelPfS_S_S_)
        .other          _Z18nn_Bilinear_kernelPfS_S_S_,@"STO_CUDA_ENTRY STV_DEFAULT"
_Z18nn_Bilinear_kernelPfS_S_S_:
.text._Z18nn_Bilinear_kernelPfS_S_S_:
[----:B------:R-:W-:Y:S01]  /*0000*/  LDC R1, c[0x0][0x37c] ;  /* 0x0000df00ff017b82 */ /* 0x000fe20000000800 */
[----:B------:R-:W0:Y:S07]  /*0010*/  S2R R2, SR_TID.X ;  /* 0x0000000000027919 */ /* 0x000e2e0000002100 */
[----:B------:R-:W1:Y:S01]  /*0020*/  LDC R0, c[0x0][0x364] ;  /* 0x0000d900ff007b82 */ /* 0x000e620000000800 */
[----:B------:R-:W1:Y:S07]  /*0030*/  S2R R3, SR_TID.Y ;  /* 0x0000000000037919 */ /* 0x000e6e0000002200 */
[----:B------:R-:W0:Y:S08]  /*0040*/  S2UR UR5, SR_CTAID.X ;  /* 0x00000000000579c3 */ /* 0x000e300000002500 */
[----:B------:R-:W0:Y:S08]  /*0050*/  LDC R5, c[0x0][0x360] ;  /* 0x0000d800ff057b82 */ /* 0x000e300000000800 */
[----:B------:R-:W1:Y:S01]  /*0060*/  S2UR UR4, SR_CTAID.Y ;  /* 0x00000000000479c3 */ /* 0x000e620000002600 */
[----:B0-----:R-:W-:-:S05]  /*0070*/  IMAD R2, R5, UR5, R2 ;  /* 0x0000000505027c24 */ /* 0x001fca000f8e0202 */
[----:B------:R-:W-:Y:S01]  /*0080*/  ISETP.GT.AND P0, PT, R2, 0x7, PT ;  /* 0x000000070200780c */ /* 0x000fe20003f04270 */
[----:B-1----:R-:W-:-:S05]  /*0090*/  IMAD R3, R0, UR4, R3 ;  /* 0x0000000400037c24 */ /* 0x002fca000f8e0203 */
[----:B------:R-:W-:-:S13]  /*00a0*/  ISETP.GT.U32.OR P0, PT, R3, 0x7, P0 ;  /* 0x000000070300780c */ /* 0x000fda0000704470 */
[----:B------:R-:W-:Y:S05]  /*00b0*/  @P0 EXIT ;  /* 0x000000000000094d */ /* 0x000fea0003800000 */
[----:B------:R-:W0:Y:S01]  /*00c0*/  LDC.64 R4, c[0x0][0x380] ;  /* 0x0000e000ff047b82 */ /* 0x000e220000000a00 */
[----:B------:R-:W1:Y:S01]  /*00d0*/  LDCU.64 UR4, c[0x0][0x358] ;  /* 0x00006b00ff0477ac */ /* 0x000e620008000a00 */
[----:B------:R-:W-:-:S06]  /*00e0*/  LEA R0, R3, R2, 0x3 ;  /* 0x0000000203007211 */ /* 0x000fcc00078e18ff */
[----:B------:R-:W2:Y:S08]  /*00f0*/  LDC.64 R6, c[0x4][RZ] ;  /* 0x01000000ff067b82 */ /* 0x000eb00000000a00 */
[----:B------:R-:W3:Y:S01]  /*0100*/  LDC.64 R8, c[0x0][0x388] ;  /* 0x0000e200ff087b82 */ /* 0x000ee20000000a00 */
[----:B0-----:R-:W-:-:S07]  /*0110*/  IMAD.WIDE R4, R0, 0x4, R4 ;  /* 0x0000000400047825 */ /* 0x001fce00078e0204 */
[----:B------:R-:W0:Y:S01]  /*0120*/  LDC.64 R10, c[0x4][0x8] ;  /* 0x01000200ff0a7b82 */ /* 0x000e220000000a00 */
[----:B-1----:R-:W4:Y:S01]  /*0130*/  LDG.E R4, desc[UR4][R4.64] ;  /* 0x0000000404047981 */ /* 0x002f22000c1e1900 */
[----:B--2---:R-:W-:-:S06]  /*0140*/  IMAD.WIDE.U32 R6, R3, 0x20, R6 ;  /* 0x0000002003067825 */ /* 0x004fcc00078e0006 */
[----:B------:R-:W1:Y:S01]  /*0150*/  LDC.64 R12, c[0x0][0x390] ;  /* 0x0000e400ff0c7b82 */ /* 0x000e620000000a00 */
[----:B------:R-:W-:-:S07]  /*0160*/  IMAD.WIDE R6, R2, 0x4, R6 ;  /* 0x0000000402067825 */ /* 0x000fce00078e0206 */
[----:B------:R-:W2:Y:S01]  /*0170*/  LDC.64 R14, c[0x4][0x18] ;  /* 0x01000600ff0e7b82 */ /* 0x000ea20000000a00 */
[----:B---3--:R-:W-:-:S07]  /*0180*/  IMAD.WIDE R8, R0, 0x4, R8 ;  /* 0x0000000400087825 */ /* 0x008fce00078e0208 */
[----:B------:R-:W3:Y:S08]  /*0190*/  LDC.64 R16, c[0x4][0x10] ;  /* 0x01000400ff107b82 */ /* 0x000ef00000000a00 */
[----:B------:R-:W5:Y:S01]  /*01a0*/  LDC.64 R18, c[0x4][0x20] ;  /* 0x01000800ff127b82 */ /* 0x000f620000000a00 */
[----:B----4-:R2:W-:Y:S04]  /*01b0*/  STG.E desc[UR4][R6.64], R4 ;  /* 0x0000000406007986 */ /* 0x0105e8000c101904 */
[----:B------:R-:W4:Y:S01]  /*01c0*/  LDG.E R21, desc[UR4][R8.64] ;  /* 0x0000000408157981 */ /* 0x000f22000c1e1900 */
[----:B0-----:R-:W-:-:S04]  /*01d0*/  IMAD.WIDE.U32 R10, R3, 0x20, R10 ;  /* 0x00000020030a7825 */ /* 0x001fc800078e000a */
[----:B-1----:R-:W-:-:S04]  /*01e0*/  IMAD.WIDE R12, R0, 0x4, R12 ;  /* 0x00000004000c7825 */ /* 0x002fc800078e020c */
[----:B------:R-:W-:-:S05]  /*01f0*/  IMAD.WIDE R10, R2, 0x4, R10 ;  /* 0x00000004020a7825 */ /* 0x000fca00078e020a */
[----:B----4-:R-:W-:Y:S04]  /*0200*/  STG.E desc[UR4][R10.64], R21 ;  /* 0x000000150a007986 */ /* 0x010fe8000c101904 */
[----:B------:R-:W4:Y:S01]  /*0210*/  LDG.E R13, desc[UR4][R12.64] ;  /* 0x000000040c0d7981 */ /* 0x000f22000c1e1900 */
[----:B--2---:R-:W-:-:S04]  /*0220*/  IMAD.WIDE.U32 R6, R3, 0x20, R14 ;  /* 0x0000002003067825 */ /* 0x004fc800078e000e */
[----:B------:R-:W-:Y:S01]  /*0230*/  FMUL R5, R4, R21 ;  /* 0x0000001504057220 */ /* 0x000fe20000400000 */
[----:B---3--:R-:W-:-:S04]  /*0240*/  IMAD.WIDE.U32 R8, R3, 0x20, R16 ;  /* 0x0000002003087825 */ /* 0x008fc800078e0010 */
[----:B-----5:R-:W-:-:S04]  /*0250*/  IMAD.WIDE.U32 R14, R3, 0x20, R18 ;  /* 0x00000020030e7825 */ /* 0x020fc800078e0012 */
[----:B------:R-:W-:-:S04]  /*0260*/  IMAD.WIDE R6, R2, 0x4, R6 ;  /* 0x0000000402067825 */ /* 0x000fc800078e0206 */
[----:B------:R-:W-:-:S04]  /*0270*/  IMAD.WIDE R8, R2, 0x4, R8 ;  /* 0x0000000402087825 */ /* 0x000fc800078e0208 */
[----:B------:R-:W-:Y:S02]  /*0280*/  IMAD.WIDE R14, R2, 0x4, R14 ;  /* 0x00000004020e7825 */ /* 0x000fe400078e020e */
[----:B------:R-:W0:Y:S01]  /*0290*/  LDC.64 R2, c[0x0][0x398] ;  /* 0x0000e600ff027b82 */ /* 0x000e220000000a00 */
[----:B----4-:R-:W-:Y:S04]  /*02a0*/  STG.E desc[UR4][R6.64], R13 ;  /* 0x0000000d06007986 */ /* 0x010fe8000c101904 */
[----:B------:R-:W-:Y:S04]  /*02b0*/  STG.E desc[UR4][R8.64], R5 ;  /* 0x0000000508007986 */ /* 0x000fe8000c101904 */
[----:B------:R-:W2:Y:S01]  /*02c0*/  LDG.E R15, desc[UR4][R14.64] ;  /* 0x000000040e0f7981 */ /* 0x000ea2000c1e1900 */
[----:B0-----:R-:W-:-:S05]  /*02d0*/  IMAD.WIDE R2, R0, 0x4, R2 ;  /* 0x0000000400027825 */ /* 0x001fca00078e0202 */
[----:B--2---:R-:W-:Y:S01]  /*02e0*/  STG.E desc[UR4][R2.64], R15 ;  /* 0x0000000f02007986 */ /* 0x004fe2000c101904 */
[----:B------:R-:W-:Y:S05]  /*02f0*/  EXIT ;  /* 0x000000000000794d */ /* 0x000fea0003800000 */
.L_x_0:
[----:B------:R-:W-:-:S00]  /*0300*/  BRA `(.L_x_0) ;  /* 0xfffffffc00fc7947 */ /* 0x000fc0000383ffff */
[----:B------:R-:W-:-:S00]  /*0310*/  NOP ;  /* 0x0000000000007918 */ /* 0x000fc00000000000 */
        /* <DEDUP_REMOVED lines=14> */
.L_x_1:


//--------------------- .nv.shared.reserved.0     --------------------------
	.section	.nv.shared.reserved.0,"aw",@nobits
	.weak		__nv_reservedSMEM_offset_0_alias
	.size		__nv_reservedSMEM_offset_0_alias, 0, 64
	.other		__nv_reservedSMEM_offset_0_alias,@"STO_CUDA_RESERVED_SHARED STV_DEFAULT"
__nv_reservedSMEM_offset_0_alias:
	.zero		0
	.zero		64


//--------------------- .nv.global                --------------------------
	.section	.nv.global,"aw",@nobits
	.align	4
.nv.global:
	.type		x1,@object
	.size		x1,(result - x1)
x1:
	.zero		256
	.type		result,@object
	.size		result,(product - result)
result:
	.zero		256
	.type		product,@object
	.size		product,(weight - product)
product:
	.zero		256
	.type		weight,@object
	.size		weight,(x2 - weight)
weight:
	.zero		256
	.type		x2,@object
	.size		x2,(.L_1 - x2)
x2:
	.zero		256
.L_1:


//--------------------- .nv.constant0._Z18nn_Bilinear_kernelPfS_S_S_ --------------------------
	.section	.nv.constant0._Z18nn_Bilinear_kernelPfS_S_S_,"a",@progbits
	.sectionflags	@""
	.align	4
.nv.constant0._Z18nn_Bilinear_kernelPfS_S_S_:
	.zero		928


//--------------------- SYMBOLS --------------------------

	.type		.nv.reservedSmem.offset0,@object
	.size		.nv.reservedSmem.offset0,0x4
